	.headerflags	@"EF_CUDA_TEXMODE_UNIFIED EF_CUDA_64BIT_ADDRESS EF_CUDA_ACCELERATORS EF_CUDA_SM90 EF_CUDA_VIRTUAL_SM(EF_CUDA_SM90)"
	.elftype	@"ET_EXEC"


//--------------------- .nv.info                  --------------------------
	.section	.nv.info,"",@"SHT_CUDA_INFO"
	.align	4


	//----- nvinfo : EIATTR_REGCOUNT
	.align		4
        /*0000*/ 	.byte	0x04, 0x2f
        /*0002*/ 	.short	(.L_3 - .L_2)
	.align		4
.L_2:
        /*0004*/ 	.word	index@(triton_poi_fused__native_batch_norm_legit_no_training_add_relu_14)
        /*0008*/ 	.word	0x00000020


	//----- nvinfo : EIATTR_MIN_STACK_SIZE
	.align		4
.L_3:
        /*000c*/ 	.byte	0x04, 0x12
        /*000e*/ 	.short	(.L_5 - .L_4)
	.align		4
.L_4:
        /*0010*/ 	.word	index@(triton_poi_fused__native_batch_norm_legit_no_training_add_relu_14)
        /*0014*/ 	.word	0x00000000


	//----- nvinfo : EIATTR_FRAME_SIZE
	.align		4
.L_5:
        /*0018*/ 	.byte	0x04, 0x11
        /*001a*/ 	.short	(.L_7 - .L_6)
	.align		4
.L_6:
        /*001c*/ 	.word	index@(triton_poi_fused__native_batch_norm_legit_no_training_add_relu_14)
        /*0020*/ 	.word	0x00000000


	//----- nvinfo : EIATTR_MIN_STACK_SIZE
	.align		4
.L_7:
        /*0024*/ 	.byte	0x04, 0x12
        /*0026*/ 	.short	(.L_9 - .L_8)
	.align		4
.L_8:
        /*0028*/ 	.word	index@(triton_poi_fused__native_batch_norm_legit_no_training_add_relu_14)
        /*002c*/ 	.word	0x00000000
.L_9:


//--------------------- .nv.info.triton_poi_fused__native_batch_norm_legit_no_training_add_relu_14 --------------------------
	.section	.nv.info.triton_poi_fused__native_batch_norm_legit_no_training_add_relu_14,"",@"SHT_CUDA_INFO"
	.sectionflags	@""
	.align	4


	//----- nvinfo : EIATTR_CUDA_API_VERSION
	.align		4
        /*0000*/ 	.byte	0x04, 0x37
        /*0002*/ 	.short	(.L_11 - .L_10)
.L_10:
        /*0004*/ 	.word	0x0000007c


	//----- nvinfo : EIATTR_KPARAM_INFO
	.align		4
.L_11:
        /*0008*/ 	.byte	0x04, 0x17
        /*000a*/ 	.short	(.L_13 - .L_12)
.L_12:
        /*000c*/ 	.word	0x00000000
        /*0010*/ 	.short	0x000b
        /*0012*/ 	.short	0x0058
        /*0014*/ 	.byte	0x00, 0xf0, 0x11, 0x00


	//----- nvinfo : EIATTR_KPARAM_INFO
	.align		4
.L_13:
        /*0018*/ 	.byte	0x04, 0x17
        /*001a*/ 	.short	(.L_15 - .L_14)
.L_14:
        /*001c*/ 	.word	0x00000000
        /*0020*/ 	.short	0x000a
        /*0022*/ 	.short	0x0050
        /*0024*/ 	.byte	0x00, 0xf4, 0x21, 0x00


	//----- nvinfo : EIATTR_KPARAM_INFO
	.align		4
.L_15:
        /*0028*/ 	.byte	0x04, 0x17
        /*002a*/ 	.short	(.L_17 - .L_16)
.L_16:
        /*002c*/ 	.word	0x00000000
        /*0030*/ 	.short	0x0009
        /*0032*/ 	.short	0x0048
        /*0034*/ 	.byte	0x00, 0xf4, 0x21, 0x00


	//----- nvinfo : EIATTR_KPARAM_INFO
	.align		4
.L_17:
        /*0038*/ 	.byte	0x04, 0x17
        /*003a*/ 	.short	(.L_19 - .L_18)
.L_18:
        /*003c*/ 	.word	0x00000000
        /*0040*/ 	.short	0x0008
        /*0042*/ 	.short	0x0040
        /*0044*/ 	.byte	0x00, 0xf4, 0x21, 0x00


	//----- nvinfo : EIATTR_KPARAM_INFO
	.align		4
.L_19:
        /*0048*/ 	.byte	0x04, 0x17
        /*004a*/ 	.short	(.L_21 - .L_20)
.L_20:
        /*004c*/ 	.word	0x00000000
        /*0050*/ 	.short	0x0007
        /*0052*/ 	.short	0x0038
        /*0054*/ 	.byte	0x00, 0xf4, 0x21, 0x00


	//----- nvinfo : EIATTR_KPARAM_INFO
	.align		4
.L_21:
        /*0058*/ 	.byte	0x04, 0x17
        /*005a*/ 	.short	(.L_23 - .L_22)
.L_22:
        /*005c*/ 	.word	0x00000000
        /*0060*/ 	.short	0x0006
        /*0062*/ 	.short	0x0030
        /*0064*/ 	.byte	0x00, 0xf4, 0x21, 0x00


	//----- nvinfo : EIATTR_KPARAM_INFO
	.align		4
.L_23:
        /*0068*/ 	.byte	0x04, 0x17
        /*006a*/ 	.short	(.L_25 - .L_24)
.L_24:
        /*006c*/ 	.word	0x00000000
        /*0070*/ 	.short	0x0005
        /*0072*/ 	.short	0x0028
        /*0074*/ 	.byte	0x00, 0xf4, 0x21, 0x00


	//----- nvinfo : EIATTR_KPARAM_INFO
	.align		4
.L_25:
        /*0078*/ 	.byte	0x04, 0x17
        /*007a*/ 	.short	(.L_27 - .L_26)
.L_26:
        /*007c*/ 	.word	0x00000000
        /*0080*/ 	.short	0x0004
        /*0082*/ 	.short	0x0020
        /*0084*/ 	.byte	0x00, 0xf4, 0x21, 0x00


	//----- nvinfo : EIATTR_KPARAM_INFO
	.align		4
.L_27:
        /*0088*/ 	.byte	0x04, 0x17
        /*008a*/ 	.short	(.L_29 - .L_28)
.L_28:
        /*008c*/ 	.word	0x00000000
        /*0090*/ 	.short	0x0003
        /*0092*/ 	.short	0x0018
        /*0094*/ 	.byte	0x00, 0xf4, 0x21, 0x00


	//----- nvinfo : EIATTR_KPARAM_INFO
	.align		4
.L_29:
        /*0098*/ 	.byte	0x04, 0x17
        /*009a*/ 	.short	(.L_31 - .L_30)
.L_30:
        /*009c*/ 	.word	0x00000000
        /*00a0*/ 	.short	0x0002
        /*00a2*/ 	.short	0x0010
        /*00a4*/ 	.byte	0x00, 0xf4, 0x21, 0x00


	//----- nvinfo : EIATTR_KPARAM_INFO
	.align		4
.L_31:
        /*00a8*/ 	.byte	0x04, 0x17
        /*00aa*/ 	.short	(.L_33 - .L_32)
.L_32:
        /*00ac*/ 	.word	0x00000000
        /*00b0*/ 	.short	0x0001
        /*00b2*/ 	.short	0x0008
        /*00b4*/ 	.byte	0x00, 0xf4, 0x21, 0x00


	//----- nvinfo : EIATTR_KPARAM_INFO
	.align		4
.L_33:
        /*00b8*/ 	.byte	0x04, 0x17
        /*00ba*/ 	.short	(.L_35 - .L_34)
.L_34:
        /*00bc*/ 	.word	0x00000000
        /*00c0*/ 	.short	0x0000
        /*00c2*/ 	.short	0x0000
        /*00c4*/ 	.byte	0x00, 0xf4, 0x21, 0x00


	//----- nvinfo : EIATTR_SPARSE_MMA_MASK
	.align		4
.L_35:
        /*00c8*/ 	.byte	0x03, 0x50
        /*00ca*/ 	.short	0x0000


	//----- nvinfo : EIATTR_MAXREG_COUNT
	.align		4
        /*00cc*/ 	.byte	0x03, 0x1b
        /*00ce*/ 	.short	0x00ff


	//----- nvinfo : EIATTR_EXIT_INSTR_OFFSETS
	.align		4
        /*00d0*/ 	.byte	0x04, 0x1c
        /*00d2*/ 	.short	(.L_37 - .L_36)


	//   ....[0]....
.L_36:
        /*00d4*/ 	.word	0x00000680


	//----- nvinfo : EIATTR_REQNTID
	.align		4
.L_37:
        /*00d8*/ 	.byte	0x04, 0x10
        /*00da*/ 	.short	(.L_39 - .L_38)
.L_38:
        /*00dc*/ 	.word	0x00000100
        /*00e0*/ 	.word	0x00000001
        /*00e4*/ 	.word	0x00000001


	//----- nvinfo : EIATTR_CBANK_PARAM_SIZE
	.align		4
.L_39:
        /*00e8*/ 	.byte	0x03, 0x19
        /*00ea*/ 	.short	0x005c


	//----- nvinfo : EIATTR_PARAM_CBANK
	.align		4
        /*00ec*/ 	.byte	0x04, 0x0a
        /*00ee*/ 	.short	(.L_41 - .L_40)
	.align		4
.L_40:
        /*00f0*/ 	.word	index@(.nv.constant0.triton_poi_fused__native_batch_norm_legit_no_training_add_relu_14)
        /*00f4*/ 	.short	0x0210
        /*00f6*/ 	.short	0x005c


	//----- nvinfo : EIATTR_SW_WAR
	.align		4
.L_41:
        /*00f8*/ 	.byte	0x04, 0x36
        /*00fa*/ 	.short	(.L_43 - .L_42)
.L_42:
        /*00fc*/ 	.word	0x00000008
.L_43:


//--------------------- .nv.callgraph             --------------------------
	.section	.nv.callgraph,"",@"SHT_CUDA_CALLGRAPH"
	.align	4
	.sectionentsize	8
	.align		4
        /*0000*/ 	.word	0x00000000
	.align		4
        /*0004*/ 	.word	0xffffffff
	.align		4
        /*0008*/ 	.word	0x00000000
	.align		4
        /*000c*/ 	.word	0xfffffffe
	.align		4
        /*0010*/ 	.word	0x00000000
	.align		4
        /*0014*/ 	.word	0xfffffffd
	.align		4
        /*0018*/ 	.word	0x00000000
	.align		4
        /*001c*/ 	.word	0xfffffffc


//--------------------- .nv.constant4             --------------------------
	.section	.nv.constant4,"a",@progbits
	.align	8
	.align		8
.nv.constant4:
        /*0000*/ 	.dword	_$_str
	.align		8
        /*0008*/ 	.dword	_$_str_$_2


//--------------------- .text.triton_poi_fused__native_batch_norm_legit_no_training_add_relu_14 --------------------------
	.section	.text.triton_poi_fused__native_batch_norm_legit_no_training_add_relu_14,"ax",@progbits
	.align	128
        .global         triton_poi_fused__native_batch_norm_legit_no_training_add_relu_14
        .type           triton_poi_fused__native_batch_norm_legit_no_training_add_relu_14,@function
        .size           triton_poi_fused__native_batch_norm_legit_no_training_add_relu_14,(.L_x_1 - triton_poi_fused__native_batch_norm_legit_no_training_add_relu_14)
        .other          triton_poi_fused__native_batch_norm_legit_no_training_add_relu_14,@"STO_CUDA_ENTRY STV_DEFAULT"
triton_poi_fused__native_batch_norm_legit_no_training_add_relu_14:
.text.triton_poi_fused__native_batch_norm_legit_no_training_add_relu_14:
[----:B------:R-:W-:Y:S01]  /*0000*/  LDC R1, c[0x0][0x28] ;  /* 0x00000a00ff017b82 */ /* 0x000fe20000000800 */
[----:B------:R-:W1:Y:S07]  /*0010*/  S2R R0, SR_TID.X ;  /* 0x0000000000007919 */ /* 0x000e6e0000002100 */
[----:B------:R-:W2:Y:S01]  /*0020*/  LDC.64 R6, c[0x0][0x228] ;  /* 0x00008a00ff067b82 */ /* 0x000ea20000000a00 */
[----:B------:R-:W-:Y:S01]  /*0030*/  ULDC.64 UR4, c[0x0][0x208] ;  /* 0x0000820000047ab9 */ /* 0x000fe20000000a00 */
[----:B------:R-:W3:Y:S06]  /*0040*/  S2R R5, SR_CTAID.X ;  /* 0x0000000000057919 */ /* 0x000eec0000002500 */
[----:B------:R-:W4:Y:S08]  /*0050*/  LDC.64 R12, c[0x0][0x218] ;  /* 0x00008600ff0c7b82 */ /* 0x000f300000000a00 */
[----:B------:R-:W5:Y:S08]  /*0060*/  LDC.64 R14, c[0x0][0x240] ;  /* 0x00009000ff0e7b82 */ /* 0x000f700000000a00 */
[----:B------:R-:W4:Y:S01]  /*0070*/  LDC.64 R16, c[0x0][0x220] ;  /* 0x00008800ff107b82 */ /* 0x000f220000000a00 */
[----:B-1----:R-:W-:-:S07]  /*0080*/  SHF.L.U32 R0, R0, 0x1, RZ ;  /* 0x0000000100007819 */ /* 0x002fce00000006ff */
[----:B------:R-:W1:Y:S01]  /*0090*/  LDC.64 R18, c[0x0][0x248] ;  /* 0x00009200ff127b82 */ /* 0x000e620000000a00 */
[----:B---3--:R-:W-:Y:S02]  /*00a0*/  SHF.R.S32.HI R3, RZ, 0x16, R5 ;  /* 0x00000016ff037819 */ /* 0x008fe40000011405 */
[----:B------:R-:W-:Y:S02]  /*00b0*/  LOP3.LUT R0, R0, 0x1fe, RZ, 0xc0, !PT ;  /* 0x000001fe00007812 */ /* 0x000fe400078ec0ff */
[----:B------:R-:W-:-:S03]  /*00c0*/  SGXT R3, R3, 0x1 ;  /* 0x000000010303781a */ /* 0x000fc60000000200 */
[----:B------:R-:W3:Y:S01]  /*00d0*/  LDC.64 R8, c[0x0][0x238] ;  /* 0x00008e00ff087b82 */ /* 0x000ee20000000a00 */
[----:B------:R-:W-:-:S04]  /*00e0*/  LEA R0, R5, R0, 0x9 ;  /* 0x0000000005007211 */ /* 0x000fc800078e48ff */
[----:B------:R-:W-:-:S03]  /*00f0*/  LEA.HI R4, R3, R0, RZ, 0x8 ;  /* 0x0000000003047211 */ /* 0x000fc600078f40ff */
[----:B------:R-:W1:Y:S01]  /*0100*/  LDC.64 R2, c[0x0][0x250] ;  /* 0x00009400ff027b82 */ /* 0x000e620000000a00 */
[----:B------:R-:W-:-:S04]  /*0110*/  LOP3.LUT R21, R4, 0xffffff00, RZ, 0xc0, !PT ;  /* 0xffffff0004157812 */ /* 0x000fc800078ec0ff */
[----:B------:R-:W-:-:S03]  /*0120*/  IADD3 R21, R0, -R21, RZ ;  /* 0x8000001500157210 */ /* 0x000fc60007ffe0ff */
[----:B------:R-:W3:Y:S02]  /*0130*/  LDC.64 R22, c[0x0][0x230] ;  /* 0x00008c00ff167b82 */ /* 0x000ee40000000a00 */
[----:B--2---:R-:W-:-:S06]  /*0140*/  IMAD.WIDE R6, R21, 0x4, R6 ;  /* 0x0000000415067825 */ /* 0x004fcc00078e0206 */
[----:B------:R-:W2:Y:S01]  /*0150*/  LDG.E.EL.64 R6, desc[UR4][R6.64] ;  /* 0x0000000406067981 */ /* 0x000ea2000c2e1b00 */
[----:B------:R-:W3:Y:S01]  /*0160*/  LDC.64 R10, c[0x0][0x258] ;  /* 0x00009600ff0a7b82 */ /* 0x000ee20000000a00 */
[----:B01----:R-:W-:-:S07]  /*0170*/  IMAD.WIDE R2, R21, 0x4, R2 ;  /* 0x0000000415027825 */ /* 0x003fce00078e0202 */
[----:B------:R-:W0:Y:S01]  /*0180*/  LDC.64 R4, c[0x0][0x260] ;  /* 0x00009800ff047b82 */ /* 0x000e220000000a00 */
[----:B------:R-:W2:Y:S01]  /*0190*/  LDG.E.EL.64 R2, desc[UR4][R2.64] ;  /* 0x0000000402027981 */ /* 0x000ea2000c2e1b00 */
[----:B----4-:R-:W-:-:S04]  /*01a0*/  IMAD.WIDE R12, R0, 0x4, R12 ;  /* 0x00000004000c7825 */ /* 0x010fc800078e020c */
[----:B-----5:R-:W-:Y:S02]  /*01b0*/  IMAD.WIDE R14, R0, 0x4, R14 ;  /* 0x00000004000e7825 */ /* 0x020fe400078e020e */
[----:B------:R-:W4:Y:S02]  /*01c0*/  LDG.E.64 R12, desc[UR4][R12.64] ;  /* 0x000000040c0c7981 */ /* 0x000f24000c1e1b00 */
[C---:B------:R-:W-:Y:S02]  /*01d0*/  IMAD.WIDE R16, R21.reuse, 0x4, R16 ;  /* 0x0000000415107825 */ /* 0x040fe400078e0210 */
[----:B------:R-:W5:Y:S02]  /*01e0*/  LDG.E.64 R14, desc[UR4][R14.64] ;  /* 0x000000040e0e7981 */ /* 0x000f64000c1e1b00 */
[C---:B------:R-:W-:Y:S02]  /*01f0*/  IMAD.WIDE R18, R21.reuse, 0x4, R18 ;  /* 0x0000000415127825 */ /* 0x040fe400078e0212 */
[----:B------:R-:W4:Y:S02]  /*0200*/  LDG.E.EL.64 R16, desc[UR4][R16.64] ;  /* 0x0000000410107981 */ /* 0x000f24000c2e1b00 */
[----:B---3--:R-:W-:-:S02]  /*0210*/  IMAD.WIDE R24, R21, 0x4, R8 ;  /* 0x0000000415187825 */ /* 0x008fc400078e0208 */
[----:B------:R-:W5:Y:S02]  /*0220*/  LDG.E.EL.64 R18, desc[UR4][R18.64] ;  /* 0x0000000412127981 */ /* 0x000f64000c2e1b00 */
[----:B------:R-:W-:-:S04]  /*0230*/  IMAD.WIDE R22, R21, 0x4, R22 ;  /* 0x0000000415167825 */ /* 0x000fc800078e0216 */
[C---:B------:R-:W-:Y:S02]  /*0240*/  IMAD.WIDE R10, R21.reuse, 0x4, R10 ;  /* 0x00000004150a7825 */ /* 0x040fe400078e020a */
[----:B------:R-:W3:Y:S02]  /*0250*/  LDG.E.EL.64 R22, desc[UR4][R22.64] ;  /* 0x0000000416167981 */ /* 0x000ee4000c2e1b00 */
[----:B0-----:R-:W-:Y:S02]  /*0260*/  IMAD.WIDE R8, R21, 0x4, R4 ;  /* 0x0000000415087825 */ /* 0x001fe400078e0204 */
[----:B------:R0:W3:Y:S04]  /*0270*/  LDG.E.EL.64 R4, desc[UR4][R24.64] ;  /* 0x0000000418047981 */ /* 0x0000e8000c2e1b00 */
[----:B------:R-:W3:Y:S04]  /*0280*/  LDG.E.EL.64 R10, desc[UR4][R10.64] ;  /* 0x000000040a0a7981 */ /* 0x000ee8000c2e1b00 */
[----:B------:R-:W3:Y:S01]  /*0290*/  LDG.E.EL.64 R8, desc[UR4][R8.64] ;  /* 0x0000000408087981 */ /* 0x000ee2000c2e1b00 */
[----:B--2---:R-:W-:Y:S01]  /*02a0*/  FADD R6, R6, 9.9999997473787516356e-06 ;  /* 0x3727c5ac06067421 */ /* 0x004fe20000000000 */
[----:B------:R-:W-:-:S05]  /*02b0*/  FADD R7, R7, 9.9999997473787516356e-06 ;  /* 0x3727c5ac07077421 */ /* 0x000fca0000000000 */
[----:B------:R-:W1:Y:S01]  /*02c0*/  MUFU.SQRT R6, R6 ;  /* 0x0000000600067308 */ /* 0x000e620000002000 */
[----:B------:R-:W-:Y:S01]  /*02d0*/  FADD R20, R2, 9.9999997473787516356e-06 ;  /* 0x3727c5ac02147421 */ /* 0x000fe20000000000 */
[----:B------:R-:W-:-:S06]  /*02e0*/  FADD R3, R3, 9.9999997473787516356e-06 ;  /* 0x3727c5ac03037421 */ /* 0x000fcc0000000000 */
[----:B------:R-:W2:Y:S08]  /*02f0*/  MUFU.SQRT R21, R7 ;  /* 0x0000000700157308 */ /* 0x000eb00000002000 */
[----:B------:R-:W4:Y:S01]  /*0300*/  MUFU.SQRT R26, R20 ;  /* 0x00000014001a7308 */ /* 0x000f220000002000 */
[----:B-1----:R-:W-:-:S07]  /*0310*/  FSETP.GT.AND P6, PT, R6, 8.50705917302346158658e+37, PT ;  /* 0x7e8000000600780b */ /* 0x002fce0003fc4000 */
[----:B0-----:R-:W0:Y:S01]  /*0320*/  MUFU.SQRT R25, R3 ;  /* 0x0000000300197308 */ /* 0x001e220000002000 */
[----:B------:R-:W-:Y:S01]  /*0330*/  HFMA2.MMA R2, -RZ, RZ, 1.625, 0 ;  /* 0x3e800000ff027435 */ /* 0x000fe200000001ff */
[----:B------:R-:W-:Y:S02]  /*0340*/  FSETP.GEU.AND P5, PT, R6, 1.175494350822287508e-38, PT ;  /* 0x008000000600780b */ /* 0x000fe40003fae000 */
[C---:B--2---:R-:W-:Y:S02]  /*0350*/  FSETP.GT.AND P4, PT, R21.reuse, 8.50705917302346158658e+37, PT ;  /* 0x7e8000001500780b */ /* 0x044fe40003f84000 */
[C---:B----4-:R-:W-:Y:S02]  /*0360*/  FSETP.GT.AND P3, PT, R26.reuse, 8.50705917302346158658e+37, PT ;  /* 0x7e8000001a00780b */ /* 0x050fe40003f64000 */
[----:B------:R-:W-:Y:S01]  /*0370*/  FSETP.GEU.AND P0, PT, R26, 1.175494350822287508e-38, PT ;  /* 0x008000001a00780b */ /* 0x000fe20003f0e000 */
[----:B------:R-:W-:Y:S01]  /*0380*/  @P6 FMUL R6, R6, 0.25 ;  /* 0x3e80000006066820 */ /* 0x000fe20000400000 */
[----:B------:R-:W-:-:S02]  /*0390*/  FSETP.GEU.AND P2, PT, R21, 1.175494350822287508e-38, PT ;  /* 0x008000001500780b */ /* 0x000fc40003f4e000 */
[C---:B0-----:R-:W-:Y:S02]  /*03a0*/  FSETP.GT.AND P1, PT, R25.reuse, 8.50705917302346158658e+37, PT ;  /* 0x7e8000001900780b */ /* 0x041fe40003f24000 */
[----:B------:R-:W-:Y:S02]  /*03b0*/  FSEL R3, R2, 1, P6 ;  /* 0x3f80000002037808 */ /* 0x000fe40003000000 */
[----:B------:R-:W-:Y:S01]  /*03c0*/  FSETP.GEU.AND P6, PT, R25, 1.175494350822287508e-38, PT ;  /* 0x008000001900780b */ /* 0x000fe20003fce000 */
[----:B------:R-:W-:Y:S02]  /*03d0*/  @!P5 FMUL R6, R6, 16777216 ;  /* 0x4b8000000606d820 */ /* 0x000fe40000400000 */
[----:B------:R-:W-:Y:S01]  /*03e0*/  @P3 FMUL R26, R26, 0.25 ;  /* 0x3e8000001a1a3820 */ /* 0x000fe20000400000 */
[----:B------:R-:W-:Y:S01]  /*03f0*/  @P4 FMUL R21, R21, 0.25 ;  /* 0x3e80000015154820 */ /* 0x000fe20000400000 */
[----:B------:R-:W0:Y:S02]  /*0400*/  MUFU.RCP R20, R6 ;  /* 0x0000000600147308 */ /* 0x000e240000001000 */
[----:B------:R-:W-:Y:S01]  /*0410*/  @!P0 FMUL R26, R26, 16777216 ;  /* 0x4b8000001a1a8820 */ /* 0x000fe20000400000 */
[----:B------:R-:W-:Y:S01]  /*0420*/  @!P2 FMUL R21, R21, 16777216 ;  /* 0x4b8000001515a820 */ /* 0x000fe20000400000 */
[----:B------:R-:W-:-:S04]  /*0430*/  @P1 FMUL R25, R25, 0.25 ;  /* 0x3e80000019191820 */ /* 0x000fc80000400000 */
[----:B------:R-:W-:Y:S01]  /*0440*/  @!P6 FMUL R25, R25, 16777216 ;  /* 0x4b8000001919e820 */ /* 0x000fe20000400000 */
[----:B------:R-:W1:Y:S01]  /*0450*/  MUFU.RCP R7, R26 ;  /* 0x0000001a00077308 */ /* 0x000e620000001000 */
[----:B------:R-:W-:Y:S01]  /*0460*/  @!P5 FMUL R3, R3, 16777216 ;  /* 0x4b8000000303d820 */ /* 0x000fe20000400000 */
[----:B------:R-:W-:-:S06]  /*0470*/  FSEL R28, R2, 1, P3 ;  /* 0x3f800000021c7808 */ /* 0x000fcc0001800000 */
[----:B------:R-:W2:Y:S01]  /*0480*/  MUFU.RCP R21, R21 ;  /* 0x0000001500157308 */ /* 0x000ea20000001000 */
[----:B------:R-:W-:-:S07]  /*0490*/  FSEL R24, R2, 1, P4 ;  /* 0x3f80000002187808 */ /* 0x000fce0002000000 */
[----:B------:R-:W4:Y:S01]  /*04a0*/  MUFU.RCP R6, R25 ;  /* 0x0000001900067308 */ /* 0x000f220000001000 */
[----:B------:R-:W-:Y:S01]  /*04b0*/  FSEL R27, R2, 1, P1 ;  /* 0x3f800000021b7808 */ /* 0x000fe20000800000 */
[----:B0-----:R-:W-:Y:S01]  /*04c0*/  FMUL R20, R20, R3 ;  /* 0x0000000314147220 */ /* 0x001fe20000400000 */
[----:B------:R-:W-:Y:S01]  /*04d0*/  @!P0 FMUL R28, R28, 16777216 ;  /* 0x4b8000001c1c8820 */ /* 0x000fe20000400000 */
[----:B------:R-:W0:Y:S01]  /*04e0*/  LDC.64 R2, c[0x0][0x210] ;  /* 0x00008400ff027b82 */ /* 0x000e220000000a00 */
[----:B------:R-:W-:Y:S01]  /*04f0*/  @!P2 FMUL R24, R24, 16777216 ;  /* 0x4b8000001818a820 */ /* 0x000fe20000400000 */
[----:B------:R-:W-:Y:S01]  /*0500*/  @!P6 FMUL R27, R27, 16777216 ;  /* 0x4b8000001b1be820 */ /* 0x000fe20000400000 */
[----:B-1----:R-:W-:Y:S01]  /*0510*/  FMUL R7, R7, R28 ;  /* 0x0000001c07077220 */ /* 0x002fe20000400000 */
[----:B------:R-:W-:Y:S01]  /*0520*/  FADD R29, R12, -R16 ;  /* 0x800000100c1d7221 */ /* 0x000fe20000000000 */
[----:B-----5:R-:W-:Y:S01]  /*0530*/  FADD R14, R14, -R18 ;  /* 0x800000120e0e7221 */ /* 0x020fe20000000000 */
[----:B--2---:R-:W-:Y:S01]  /*0540*/  FMUL R21, R21, R24 ;  /* 0x0000001815157220 */ /* 0x004fe20000400000 */
[----:B------:R-:W-:Y:S01]  /*0550*/  FADD R12, R13, -R17 ;  /* 0x800000110d0c7221 */ /* 0x000fe20000000000 */
[----:B------:R-:W-:Y:S01]  /*0560*/  FADD R15, R15, -R19 ;  /* 0x800000130f0f7221 */ /* 0x000fe20000000000 */
[----:B------:R-:W-:Y:S01]  /*0570*/  FMUL R29, R20, R29 ;  /* 0x0000001d141d7220 */ /* 0x000fe20000400000 */
[----:B------:R-:W-:Y:S01]  /*0580*/  FMUL R7, R7, R14 ;  /* 0x0000000e07077220 */ /* 0x000fe20000400000 */
[----:B----4-:R-:W-:Y:S01]  /*0590*/  FMUL R6, R6, R27 ;  /* 0x0000001b06067220 */ /* 0x010fe20000400000 */
[----:B------:R-:W-:Y:S01]  /*05a0*/  FMUL R12, R21, R12 ;  /* 0x0000000c150c7220 */ /* 0x000fe20000400000 */
[----:B---3--:R-:W-:Y:S01]  /*05b0*/  FFMA R4, R22, R29, R4 ;  /* 0x0000001d16047223 */ /* 0x008fe20000000004 */
[----:B------:R-:W-:Y:S01]  /*05c0*/  FFMA R7, R10, R7, R8 ;  /* 0x000000070a077223 */ /* 0x000fe20000000008 */
[----:B------:R-:W-:Y:S01]  /*05d0*/  FMUL R6, R6, R15 ;  /* 0x0000000f06067220 */ /* 0x000fe20000400000 */
[----:B------:R-:W-:-:S03]  /*05e0*/  FFMA R5, R23, R12, R5 ;  /* 0x0000000c17057223 */ /* 0x000fc60000000005 */
[----:B------:R-:W-:Y:S01]  /*05f0*/  FFMA R6, R11, R6, R9 ;  /* 0x000000060b067223 */ /* 0x000fe20000000009 */
[C---:B------:R-:W-:Y:S01]  /*0600*/  FSETP.GEU.AND P0, PT, R4.reuse, -R7, PT ;  /* 0x800000070400720b */ /* 0x040fe20003f0e000 */
[----:B------:R-:W-:Y:S02]  /*0610*/  FADD R4, R4, R7 ;  /* 0x0000000704047221 */ /* 0x000fe40000000000 */
[C---:B------:R-:W-:Y:S01]  /*0620*/  FADD R7, R5.reuse, R6 ;  /* 0x0000000605077221 */ /* 0x040fe20000000000 */
[----:B------:R-:W-:Y:S01]  /*0630*/  FSETP.GEU.AND P1, PT, R5, -R6, PT ;  /* 0x800000060500720b */ /* 0x000fe20003f2e000 */
[----:B0-----:R-:W-:Y:S01]  /*0640*/  IMAD.WIDE R2, R0, 0x4, R2 ;  /* 0x0000000400027825 */ /* 0x001fe200078e0202 */
[----:B------:R-:W-:Y:S02]  /*0650*/  FSEL R4, R4, RZ, P0 ;  /* 0x000000ff04047208 */ /* 0x000fe40000000000 */
[----:B------:R-:W-:-:S05]  /*0660*/  FSEL R5, R7, RZ, P1 ;  /* 0x000000ff07057208 */ /* 0x000fca0000800000 */
[----:B------:R-:W-:Y:S01]  /*0670*/  STG.E.64 desc[UR4][R2.64], R4 ;  /* 0x0000000402007986 */ /* 0x000fe2000c101b04 */
[----:B------:R-:W-:Y:S05]  /*0680*/  EXIT ;  /* 0x000000000000794d */ /* 0x000fea0003800000 */
.L_x_0:
[----:B------:R-:W-:-:S00]  /*0690*/  BRA `(.L_x_0) ;  /* 0xfffffffc00fc7947 */ /* 0x000fc0000383ffff */
[----:B------:R-:W-:-:S00]  /*06a0*/  NOP ;  /* 0x0000000000007918 */ /* 0x000fc00000000000 */
        /* <DEDUP_REMOVED lines=13> */
.L_x_1:


//--------------------- .nv.global.init           --------------------------
	.section	.nv.global.init,"aw",@progbits
.nv.global.init:
	.type		_$_str,@object
	.size		_$_str,(_$_str_$_2 - _$_str)
_$_str:
        /*0000*/ 	.byte	0x5f, 0x5f, 0x43, 0x55, 0x44, 0x41, 0x5f, 0x46, 0x54, 0x5a, 0x00
	.type		_$_str_$_2,@object
	.size		_$_str_$_2,(.L_1 - _$_str_$_2)
_$_str_$_2:
        /*000b*/ 	.byte	0x5f, 0x5f, 0x43, 0x55, 0x44, 0x41, 0x5f, 0x50, 0x52, 0x45, 0x43, 0x5f, 0x53, 0x51, 0x52, 0x54
        /*001b*/ 	.byte	0x00
.L_1:


//--------------------- .nv.constant0.triton_poi_fused__native_batch_norm_legit_no_training_add_relu_14 --------------------------
	.section	.nv.constant0.triton_poi_fused__native_batch_norm_legit_no_training_add_relu_14,"a",@progbits
	.sectionflags	@""
	.align	4
.nv.constant0.triton_poi_fused__native_batch_norm_legit_no_training_add_relu_14:
	.zero		620
